//
// Generated by NVIDIA NVVM Compiler
//
// Compiler Build ID: CL-36424714
// Cuda compilation tools, release 13.0, V13.0.88
// Based on NVVM 20.0.0
//

.version 9.0
.target sm_100
.address_size 64

	// .globl	_Z6kernelPfS_i

.visible .entry _Z6kernelPfS_i(
	.param .u64 .ptr .align 1 _Z6kernelPfS_i_param_0,
	.param .u64 .ptr .align 1 _Z6kernelPfS_i_param_1,
	.param .u32 _Z6kernelPfS_i_param_2
)
{
	.reg .b32 	%r<11>;
	.reg .b32 	%f<2>;
	.reg .b64 	%rd<8>;

	ld.param.u64 	%rd1, [_Z6kernelPfS_i_param_0];
	ld.param.u64 	%rd2, [_Z6kernelPfS_i_param_1];
	ld.param.u32 	%r1, [_Z6kernelPfS_i_param_2];
	cvta.to.global.u64 	%rd3, %rd2;
	cvta.to.global.u64 	%rd4, %rd1;
	mov.u32 	%r2, %ntid.x;
	mov.u32 	%r3, %ctaid.x;
	mov.u32 	%r4, %tid.x;
	mad.lo.s32 	%r5, %r2, %r3, %r4;
	mov.u32 	%r6, %ntid.y;
	mov.u32 	%r7, %ctaid.y;
	mov.u32 	%r8, %tid.y;
	mad.lo.s32 	%r9, %r6, %r7, %r8;
	mad.lo.s32 	%r10, %r1, %r9, %r5;
	mul.wide.s32 	%rd5, %r10, 4;
	add.s64 	%rd6, %rd4, %rd5;
	ld.global.f32 	%f1, [%rd6];
	add.s64 	%rd7, %rd3, %rd5;
	st.global.f32 	[%rd7], %f1;
	ret;

}


// ===== COMPILED SASS (sm_100) =====

	.target	sm_100

	.elftype	@"ET_EXEC"


//--------------------- .note.nv.tkinfo           --------------------------
	.section	.note.nv.tkinfo,"",@"SHT_NOTE"
	.sectionflags	@"SHF_NOTE_NV_TKINFO"
	.tkinfo
        /*0018*/ 	.word	0x00000002
        /*0030*/ 	.string	""
        /*0030*/ 	.string	"ptxas"
        /*0030*/ 	.string	"Cuda compilation tools, release 13.0, V13.0.88"
        /*0030*/ 	.string	"Build cuda_13.0.r13.0/compiler.36424714_0"
        /*0030*/ 	.string	"-arch sm_100 -m 64 "



//--------------------- .note.nv.cuinfo           --------------------------
	.section	.note.nv.cuinfo,"",@"SHT_NOTE"
	.sectionflags	@"SHF_NOTE_NV_CUINFO"
        /*0018*/ 	.short	0x0002
        /*001a*/ 	.short	0x0064
        /*001c*/ 	.short	0x0082
	.zero		2


//--------------------- .nv.info                  --------------------------
	.section	.nv.info,"",@"SHT_CUDA_INFO"
	.align	4


	//----- nvinfo : EIATTR_REGCOUNT
	.align		4
        /*0000*/ 	.byte	0x04, 0x2f
        /*0002*/ 	.short	(.L_1 - .L_0)
	.align		4
.L_0:
        /*0004*/ 	.word	index@(_Z6kernelPfS_i)
        /*0008*/ 	.word	0x0000000a


	//----- nvinfo : EIATTR_FRAME_SIZE
	.align		4
.L_1:
        /*000c*/ 	.byte	0x04, 0x11
        /*000e*/ 	.short	(.L_3 - .L_2)
	.align		4
.L_2:
        /*0010*/ 	.word	index@(_Z6kernelPfS_i)
        /*0014*/ 	.word	0x00000000


	//----- nvinfo : EIATTR_MIN_STACK_SIZE
	.align		4
.L_3:
        /*0018*/ 	.byte	0x04, 0x12
        /*001a*/ 	.short	(.L_5 - .L_4)
	.align		4
.L_4:
        /*001c*/ 	.word	index@(_Z6kernelPfS_i)
        /*0020*/ 	.word	0x00000000
.L_5:


//--------------------- .nv.compat                --------------------------
	.section	.nv.compat,"",@"SHT_CUDA_COMPAT_INFO"
	.align	4
        /*0000*/ 	.byte	0x02, 0x09, 0x00, 0x00, 0x02, 0x02, 0x01, 0x00, 0x02, 0x05, 0x05, 0x00, 0x03, 0x07, 0x01, 0x01
        /*0010*/ 	.byte	0x02, 0x03, 0x00, 0x00, 0x02, 0x06, 0x01, 0x00, 0x04, 0x0b, 0x08, 0x00, 0x09, 0x00, 0x00, 0x00
        /*0020*/ 	.byte	0x00, 0x00, 0x00, 0x00


//--------------------- .nv.info._Z6kernelPfS_i   --------------------------
	.section	.nv.info._Z6kernelPfS_i,"",@"SHT_CUDA_INFO"
	.sectionflags	@""
	.align	4


	//----- nvinfo : EIATTR_CUDA_API_VERSION
	.align		4
        /*0000*/ 	.byte	0x04, 0x37
        /*0002*/ 	.short	(.L_7 - .L_6)
.L_6:
        /*0004*/ 	.word	0x00000082


	//----- nvinfo : EIATTR_KPARAM_INFO
	.align		4
.L_7:
        /*0008*/ 	.byte	0x04, 0x17
        /*000a*/ 	.short	(.L_9 - .L_8)
.L_8:
        /*000c*/ 	.word	0x00000000
        /*0010*/ 	.short	0x0002
        /*0012*/ 	.short	0x0010
        /*0014*/ 	.byte	0x00, 0xf0, 0x11, 0x00


	//----- nvinfo : EIATTR_KPARAM_INFO
	.align		4
.L_9:
        /*0018*/ 	.byte	0x04, 0x17
        /*001a*/ 	.short	(.L_11 - .L_10)
.L_10:
        /*001c*/ 	.word	0x00000000
        /*0020*/ 	.short	0x0001
        /*0022*/ 	.short	0x0008
        /*0024*/ 	.byte	0x00, 0xf5, 0x21, 0x00


	//----- nvinfo : EIATTR_KPARAM_INFO
	.align		4
.L_11:
        /*0028*/ 	.byte	0x04, 0x17
        /*002a*/ 	.short	(.L_13 - .L_12)
.L_12:
        /*002c*/ 	.word	0x00000000
        /*0030*/ 	.short	0x0000
        /*0032*/ 	.short	0x0000
        /*0034*/ 	.byte	0x00, 0xf5, 0x21, 0x00


	//----- nvinfo : EIATTR_SPARSE_MMA_MASK
	.align		4
.L_13:
        /*0038*/ 	.byte	0x03, 0x50
        /*003a*/ 	.short	0x0000


	//----- nvinfo : EIATTR_MAXREG_COUNT
	.align		4
        /*003c*/ 	.byte	0x03, 0x1b
        /*003e*/ 	.short	0x00ff


	//----- nvinfo : EIATTR_MERCURY_ISA_VERSION
	.align		4
        /*0040*/ 	.byte	0x03, 0x5f
        /*0042*/ 	.short	0x0101


	//----- nvinfo : EIATTR_VRC_CTA_INIT_COUNT
	.align		4
        /*0044*/ 	.byte	0x02, 0x4a
	.zero		1
	.zero		1


	//----- nvinfo : EIATTR_EXIT_INSTR_OFFSETS
	.align		4
        /*0048*/ 	.byte	0x04, 0x1c
        /*004a*/ 	.short	(.L_15 - .L_14)


	//   ....[0]....
.L_14:
        /*004c*/ 	.word	0x00000120


	//----- nvinfo : EIATTR_CBANK_PARAM_SIZE
	.align		4
.L_15:
        /*0050*/ 	.byte	0x03, 0x19
        /*0052*/ 	.short	0x0014


	//----- nvinfo : EIATTR_PARAM_CBANK
	.align		4
        /*0054*/ 	.byte	0x04, 0x0a
        /*0056*/ 	.short	(.L_17 - .L_16)
	.align		4
.L_16:
        /*0058*/ 	.word	index@(.nv.constant0._Z6kernelPfS_i)
        /*005c*/ 	.short	0x0380
        /*005e*/ 	.short	0x0014


	//----- nvinfo : EIATTR_SW_WAR
	.align		4
.L_17:
        /*0060*/ 	.byte	0x04, 0x36
        /*0062*/ 	.short	(.L_19 - .L_18)
.L_18:
        /*0064*/ 	.word	0x00000008
.L_19:


//--------------------- .nv.callgraph             --------------------------
	.section	.nv.callgraph,"",@"SHT_CUDA_CALLGRAPH"
	.align	4
	.sectionentsize	8
	.align		4
        /*0000*/ 	.word	0x00000000
	.align		4
        /*0004*/ 	.word	0xffffffff
	.align		4
        /*0008*/ 	.word	0x00000000
	.align		4
        /*000c*/ 	.word	0xfffffffe
	.align		4
        /*0010*/ 	.word	0x00000000
	.align		4
        /*0014*/ 	.word	0xfffffffd
	.align		4
        /*0018*/ 	.word	0x00000000
	.align		4
        /*001c*/ 	.word	0xfffffffc


//--------------------- .text._Z6kernelPfS_i      --------------------------
	.section	.text._Z6kernelPfS_i,"ax",@progbits
	.align	128
        .global         _Z6kernelPfS_i
        .type           _Z6kernelPfS_i,@function
        .size           _Z6kernelPfS_i,(.L_x_1 - _Z6kernelPfS_i)
        .other          _Z6kernelPfS_i,@"STO_CUDA_ENTRY STV_DEFAULT"
_Z6kernelPfS_i:
.text._Z6kernelPfS_i:
[----:B------:R-:W-:Y:S01]  /*0000*/  LDC R1, c[0x0][0x37c] ;  /* 0x0000df00ff017b82 */ /* 0x000fe20000000800 */
[----:B------:R-:W0:Y:S01]  /*0010*/  S2R R0, SR_CTAID.X ;  /* 0x0000000000007919 */ /* 0x000e220000002500 */
[----:B------:R-:W0:Y:S06]  /*0020*/  LDCU UR6, c[0x0][0x360] ;  /* 0x00006c00ff0677ac */ /* 0x000e2c0008000800 */
[----:B------:R-:W1:Y:S01]  /*0030*/  LDC.64 R2, c[0x0][0x380] ;  /* 0x0000e000ff027b82 */ /* 0x000e620000000a00 */
[----:B------:R-:W0:Y:S01]  /*0040*/  S2R R5, SR_TID.X ;  /* 0x0000000000057919 */ /* 0x000e220000002100 */
[----:B------:R-:W2:Y:S01]  /*0050*/  LDCU UR7, c[0x0][0x364] ;  /* 0x00006c80ff0777ac */ /* 0x000ea20008000800 */
[----:B------:R-:W2:Y:S01]  /*0060*/  S2R R4, SR_CTAID.Y ;  /* 0x0000000000047919 */ /* 0x000ea20000002600 */
[----:B------:R-:W3:Y:S01]  /*0070*/  LDCU UR8, c[0x0][0x390] ;  /* 0x00007200ff0877ac */ /* 0x000ee20008000800 */
[----:B------:R-:W2:Y:S01]  /*0080*/  S2R R7, SR_TID.Y ;  /* 0x0000000000077919 */ /* 0x000ea20000002200 */
[----:B------:R-:W4:Y:S01]  /*0090*/  LDCU.64 UR4, c[0x0][0x358] ;  /* 0x00006b00ff0477ac */ /* 0x000f220008000a00 */
[----:B0-----:R-:W-:-:S02]  /*00a0*/  IMAD R0, R0, UR6, R5 ;  /* 0x0000000600007c24 */ /* 0x001fc4000f8e0205 */
[----:B--2---:R-:W-:-:S04]  /*00b0*/  IMAD R5, R4, UR7, R7 ;  /* 0x0000000704057c24 */ /* 0x004fc8000f8e0207 */
[----:B---3--:R-:W-:Y:S02]  /*00c0*/  IMAD R7, R5, UR8, R0 ;  /* 0x0000000805077c24 */ /* 0x008fe4000f8e0200 */
[----:B------:R-:W0:Y:S02]  /*00d0*/  LDC.64 R4, c[0x0][0x388] ;  /* 0x0000e200ff047b82 */ /* 0x000e240000000a00 */
[----:B-1----:R-:W-:-:S06]  /*00e0*/  IMAD.WIDE R2, R7, 0x4, R2 ;  /* 0x0000000407027825 */ /* 0x002fcc00078e0202 */
[----:B----4-:R-:W2:Y:S01]  /*00f0*/  LDG.E R3, desc[UR4][R2.64] ;  /* 0x0000000402037981 */ /* 0x010ea2000c1e1900 */
[----:B0-----:R-:W-:-:S05]  /*0100*/  IMAD.WIDE R4, R7, 0x4, R4 ;  /* 0x0000000407047825 */ /* 0x001fca00078e0204 */
[----:B--2---:R-:W-:Y:S01]  /*0110*/  STG.E desc[UR4][R4.64], R3 ;  /* 0x0000000304007986 */ /* 0x004fe2000c101904 */
[----:B------:R-:W-:Y:S05]  /*0120*/  EXIT ;  /* 0x000000000000794d */ /* 0x000fea0003800000 */
.L_x_0:
[----:B------:R-:W-:-:S00]  /*0130*/  BRA `(.L_x_0) ;  /* 0xfffffffc00fc7947 */ /* 0x000fc0000383ffff */
[----:B------:R-:W-:-:S00]  /*0140*/  NOP ;  /* 0x0000000000007918 */ /* 0x000fc00000000000 */
        /* <DEDUP_REMOVED lines=11> */
.L_x_1:


//--------------------- .nv.shared.reserved.0     --------------------------
	.section	.nv.shared.reserved.0,"aw",@nobits
	.weak		__nv_reservedSMEM_offset_0_alias
	.size		__nv_reservedSMEM_offset_0_alias, 0, 64
	.other		__nv_reservedSMEM_offset_0_alias,@"STO_CUDA_RESERVED_SHARED STV_DEFAULT"
__nv_reservedSMEM_offset_0_alias:
	.zero		0
	.zero		64


//--------------------- .nv.constant0._Z6kernelPfS_i --------------------------
	.section	.nv.constant0._Z6kernelPfS_i,"a",@progbits
	.sectionflags	@""
	.align	4
.nv.constant0._Z6kernelPfS_i:
	.zero		916


//--------------------- SYMBOLS --------------------------

	.type		.nv.reservedSmem.offset0,@object
	.size		.nv.reservedSmem.offset0,0x4
